	.headerflags	@"EF_CUDA_TEXMODE_UNIFIED EF_CUDA_64BIT_ADDRESS EF_CUDA_ACCELERATORS EF_CUDA_SM90 EF_CUDA_VIRTUAL_SM(EF_CUDA_SM90)"
	.elftype	@"ET_EXEC"


//--------------------- .nv.info                  --------------------------
	.section	.nv.info,"",@"SHT_CUDA_INFO"
	.align	4


	//----- nvinfo : EIATTR_REGCOUNT
	.align		4
        /*0000*/ 	.byte	0x04, 0x2f
        /*0002*/ 	.short	(.L_1 - .L_0)
	.align		4
.L_0:
        /*0004*/ 	.word	index@(triton_poi_fused_convolution_9)
        /*0008*/ 	.word	0x00000020


	//----- nvinfo : EIATTR_MIN_STACK_SIZE
	.align		4
.L_1:
        /*000c*/ 	.byte	0x04, 0x12
        /*000e*/ 	.short	(.L_3 - .L_2)
	.align		4
.L_2:
        /*0010*/ 	.word	index@(triton_poi_fused_convolution_9)
        /*0014*/ 	.word	0x00000000


	//----- nvinfo : EIATTR_FRAME_SIZE
	.align		4
.L_3:
        /*0018*/ 	.byte	0x04, 0x11
        /*001a*/ 	.short	(.L_5 - .L_4)
	.align		4
.L_4:
        /*001c*/ 	.word	index@(triton_poi_fused_convolution_9)
        /*0020*/ 	.word	0x00000000


	//----- nvinfo : EIATTR_MIN_STACK_SIZE
	.align		4
.L_5:
        /*0024*/ 	.byte	0x04, 0x12
        /*0026*/ 	.short	(.L_7 - .L_6)
	.align		4
.L_6:
        /*0028*/ 	.word	index@(triton_poi_fused_convolution_9)
        /*002c*/ 	.word	0x00000000
.L_7:


//--------------------- .nv.info.triton_poi_fused_convolution_9 --------------------------
	.section	.nv.info.triton_poi_fused_convolution_9,"",@"SHT_CUDA_INFO"
	.sectionflags	@""
	.align	4


	//----- nvinfo : EIATTR_CUDA_API_VERSION
	.align		4
        /*0000*/ 	.byte	0x04, 0x37
        /*0002*/ 	.short	(.L_9 - .L_8)
.L_8:
        /*0004*/ 	.word	0x0000007c


	//----- nvinfo : EIATTR_KPARAM_INFO
	.align		4
.L_9:
        /*0008*/ 	.byte	0x04, 0x17
        /*000a*/ 	.short	(.L_11 - .L_10)
.L_10:
        /*000c*/ 	.word	0x00000000
        /*0010*/ 	.short	0x0004
        /*0012*/ 	.short	0x001c
        /*0014*/ 	.byte	0x00, 0xf0, 0x11, 0x00


	//----- nvinfo : EIATTR_KPARAM_INFO
	.align		4
.L_11:
        /*0018*/ 	.byte	0x04, 0x17
        /*001a*/ 	.short	(.L_13 - .L_12)
.L_12:
        /*001c*/ 	.word	0x00000000
        /*0020*/ 	.short	0x0003
        /*0022*/ 	.short	0x0018
        /*0024*/ 	.byte	0x00, 0xf0, 0x11, 0x00


	//----- nvinfo : EIATTR_KPARAM_INFO
	.align		4
.L_13:
        /*0028*/ 	.byte	0x04, 0x17
        /*002a*/ 	.short	(.L_15 - .L_14)
.L_14:
        /*002c*/ 	.word	0x00000000
        /*0030*/ 	.short	0x0002
        /*0032*/ 	.short	0x0010
        /*0034*/ 	.byte	0x00, 0xf4, 0x21, 0x00


	//----- nvinfo : EIATTR_KPARAM_INFO
	.align		4
.L_15:
        /*0038*/ 	.byte	0x04, 0x17
        /*003a*/ 	.short	(.L_17 - .L_16)
.L_16:
        /*003c*/ 	.word	0x00000000
        /*0040*/ 	.short	0x0001
        /*0042*/ 	.short	0x0008
        /*0044*/ 	.byte	0x00, 0xf4, 0x21, 0x00


	//----- nvinfo : EIATTR_KPARAM_INFO
	.align		4
.L_17:
        /*0048*/ 	.byte	0x04, 0x17
        /*004a*/ 	.short	(.L_19 - .L_18)
.L_18:
        /*004c*/ 	.word	0x00000000
        /*0050*/ 	.short	0x0000
        /*0052*/ 	.short	0x0000
        /*0054*/ 	.byte	0x00, 0xf4, 0x21, 0x00


	//----- nvinfo : EIATTR_SPARSE_MMA_MASK
	.align		4
.L_19:
        /*0058*/ 	.byte	0x03, 0x50
        /*005a*/ 	.short	0x0000


	//----- nvinfo : EIATTR_MAXREG_COUNT
	.align		4
        /*005c*/ 	.byte	0x03, 0x1b
        /*005e*/ 	.short	0x00ff


	//----- nvinfo : EIATTR_EXIT_INSTR_OFFSETS
	.align		4
        /*0060*/ 	.byte	0x04, 0x1c
        /*0062*/ 	.short	(.L_21 - .L_20)


	//   ....[0]....
.L_20:
        /*0064*/ 	.word	0x00000b20


	//   ....[1]....
        /*0068*/ 	.word	0x00000b40


	//----- nvinfo : EIATTR_REQNTID
	.align		4
.L_21:
        /*006c*/ 	.byte	0x04, 0x10
        /*006e*/ 	.short	(.L_23 - .L_22)
.L_22:
        /*0070*/ 	.word	0x00000100
        /*0074*/ 	.word	0x00000001
        /*0078*/ 	.word	0x00000001


	//----- nvinfo : EIATTR_CBANK_PARAM_SIZE
	.align		4
.L_23:
        /*007c*/ 	.byte	0x03, 0x19
        /*007e*/ 	.short	0x0020


	//----- nvinfo : EIATTR_PARAM_CBANK
	.align		4
        /*0080*/ 	.byte	0x04, 0x0a
        /*0082*/ 	.short	(.L_25 - .L_24)
	.align		4
.L_24:
        /*0084*/ 	.word	index@(.nv.constant0.triton_poi_fused_convolution_9)
        /*0088*/ 	.short	0x0210
        /*008a*/ 	.short	0x0020


	//----- nvinfo : EIATTR_SW_WAR
	.align		4
.L_25:
        /*008c*/ 	.byte	0x04, 0x36
        /*008e*/ 	.short	(.L_27 - .L_26)
.L_26:
        /*0090*/ 	.word	0x00000008
.L_27:


//--------------------- .nv.callgraph             --------------------------
	.section	.nv.callgraph,"",@"SHT_CUDA_CALLGRAPH"
	.align	4
	.sectionentsize	8
	.align		4
        /*0000*/ 	.word	0x00000000
	.align		4
        /*0004*/ 	.word	0xffffffff
	.align		4
        /*0008*/ 	.word	0x00000000
	.align		4
        /*000c*/ 	.word	0xfffffffe
	.align		4
        /*0010*/ 	.word	0x00000000
	.align		4
        /*0014*/ 	.word	0xfffffffd
	.align		4
        /*0018*/ 	.word	0x00000000
	.align		4
        /*001c*/ 	.word	0xfffffffc


//--------------------- .text.triton_poi_fused_convolution_9 --------------------------
	.section	.text.triton_poi_fused_convolution_9,"ax",@progbits
	.sectionflags	@"SHF_BARRIERS=1"
	.align	128
        .global         triton_poi_fused_convolution_9
        .type           triton_poi_fused_convolution_9,@function
        .size           triton_poi_fused_convolution_9,(.L_x_1 - triton_poi_fused_convolution_9)
        .other          triton_poi_fused_convolution_9,@"STO_CUDA_ENTRY STV_DEFAULT"
triton_poi_fused_convolution_9:
.text.triton_poi_fused_convolution_9:
[----:B------:R-:W0:Y:S01]  /*0000*/  LDC R1, c[0x0][0x28] ;  /* 0x00000a00ff017b82 */ /* 0x000e220000000800 */
[----:B------:R-:W1:Y:S07]  /*0010*/  S2R R3, SR_TID.X ;  /* 0x0000000000037919 */ /* 0x000e6e0000002100 */
[----:B------:R-:W2:Y:S01]  /*0020*/  LDC.64 R22, c[0x0][0x210] ;  /* 0x00008400ff167b82 */ /* 0x000ea20000000a00 */
[----:B------:R-:W-:Y:S01]  /*0030*/  ULDC.64 UR6, c[0x0][0x208] ;  /* 0x0000820000067ab9 */ /* 0x000fe20000000a00 */
[----:B------:R-:W3:Y:S01]  /*0040*/  S2R R0, SR_CTAID.Y ;  /* 0x0000000000007919 */ /* 0x000ee20000002600 */
[----:B------:R-:W4:Y:S05]  /*0050*/  S2R R21, SR_CTAID.X ;  /* 0x0000000000157919 */ /* 0x000f2a0000002500 */
[----:B------:R-:W5:Y:S01]  /*0060*/  S2UR UR5, SR_CgaCtaId ;  /* 0x00000000000579c3 */ /* 0x000f620000008800 */
[----:B-1----:R-:W-:Y:S01]  /*0070*/  IMAD.SHL.U32 R2, R3, 0x4, RZ ;  /* 0x0000000403027824 */ /* 0x002fe200078e00ff */
[----:B------:R-:W-:-:S04]  /*0080*/  SHF.R.U32.HI R20, RZ, 0x6, R3 ;  /* 0x00000006ff147819 */ /* 0x000fc80000011603 */
[----:B------:R-:W-:Y:S02]  /*0090*/  LOP3.LUT R5, R2, 0xfc, RZ, 0xc0, !PT ;  /* 0x000000fc02057812 */ /* 0x000fe400078ec0ff */
[----:B------:R-:W-:Y:S01]  /*00a0*/  SGXT.U32 R20, R20, 0x2 ;  /* 0x000000021414781a */ /* 0x000fe20000000000 */
[----:B----4-:R-:W-:Y:S01]  /*00b0*/  IMAD.SHL.U32 R21, R21, 0x10, RZ ;  /* 0x0000001015157824 */ /* 0x010fe200078e00ff */
[----:B---3--:R-:W-:-:S04]  /*00c0*/  PRMT R5, R5, 0x6540, R0 ;  /* 0x0000654005057816 */ /* 0x008fc80000000000 */
[----:B------:R-:W-:Y:S01]  /*00d0*/  LOP3.LUT R17, R21, R20, RZ, 0xfc, !PT ;  /* 0x0000001415117212 */ /* 0x000fe200078efcff */
[----:B------:R-:W-:Y:S01]  /*00e0*/  IMAD.HI R4, R5, 0x2aaaaaab, RZ ;  /* 0x2aaaaaab05047827 */ /* 0x000fe200078e02ff */
[----:B------:R-:W-:Y:S02]  /*00f0*/  LOP3.LUT R10, R21, 0xc, R20, 0xfe, !PT ;  /* 0x0000000c150a7812 */ /* 0x000fe400078efe14 */
[----:B------:R-:W-:Y:S02]  /*0100*/  ISETP.GE.AND P0, PT, R17, 0x40, PT ;  /* 0x000000401100780c */ /* 0x000fe40003f06270 */
[----:B------:R-:W-:Y:S02]  /*0110*/  SHF.R.U32.HI R7, RZ, 0x1f, R4 ;  /* 0x0000001fff077819 */ /* 0x000fe40000011604 */
[----:B------:R-:W-:Y:S02]  /*0120*/  ISETP.GE.AND P3, PT, R10, 0x40, PT ;  /* 0x000000400a00780c */ /* 0x000fe40003f66270 */
[----:B------:R-:W-:Y:S01]  /*0130*/  LEA.HI.SX32 R4, R4, R7, 0x19 ;  /* 0x0000000704047211 */ /* 0x000fe200078fcaff */
[----:B------:R-:W-:Y:S01]  /*0140*/  IMAD.SHL.U32 R10, R3, 0x40, RZ ;  /* 0x00000040030a7824 */ /* 0x000fe200078e00ff */
[----:B------:R-:W-:-:S02]  /*0150*/  CS2R R6, SRZ ;  /* 0x0000000000067805 */ /* 0x000fc4000001ff00 */
[----:B------:R-:W-:Y:S01]  /*0160*/  LOP3.LUT R8, R21, 0x4, R20, 0xfe, !PT ;  /* 0x0000000415087812 */ /* 0x000fe200078efe14 */
[----:B------:R-:W-:Y:S01]  /*0170*/  IMAD R5, R4, -0x300, R5 ;  /* 0xfffffd0004057824 */ /* 0x000fe200078e0205 */
[----:B------:R-:W-:Y:S01]  /*0180*/  UMOV UR4, 0x400 ;  /* 0x0000040000047882 */ /* 0x000fe20000000000 */
[----:B------:R-:W-:Y:S02]  /*0190*/  LOP3.LUT R15, R10, 0xfc0, RZ, 0xc0, !PT ;  /* 0x00000fc00a0f7812 */ /* 0x000fe400078ec0ff */
[----:B------:R-:W-:Y:S01]  /*01a0*/  IMAD R4, R4, 0xc000, R5 ;  /* 0x0000c00004047824 */ /* 0x000fe200078e0205 */
[----:B------:R-:W-:Y:S02]  /*01b0*/  LOP3.LUT R9, R21, 0x8, R20, 0xfe, !PT ;  /* 0x0000000815097812 */ /* 0x000fe400078efe14 */
[----:B------:R-:W-:Y:S01]  /*01c0*/  ISETP.GE.AND P1, PT, R8, 0x40, PT ;  /* 0x000000400800780c */ /* 0x000fe20003f26270 */
[----:B------:R-:W-:Y:S01]  /*01d0*/  IMAD R17, R17, 0x300, R4 ;  /* 0x0000030011117824 */ /* 0x000fe200078e0204 */
[----:B------:R-:W-:Y:S01]  /*01e0*/  CS2R R4, SRZ ;  /* 0x0000000000047805 */ /* 0x000fe2000001ff00 */
[----:B-----5:R-:W-:Y:S01]  /*01f0*/  UPRMT UR4, UR5, 0x654, UR4 ;  /* 0x0000065405047896 */ /* 0x020fe20008000004 */
[----:B------:R-:W-:Y:S01]  /*0200*/  LOP3.LUT R14, R15, 0x10, RZ, 0xfc, !PT ;  /* 0x000000100f0e7812 */ /* 0x000fe200078efcff */
[----:B--2---:R-:W-:Y:S01]  /*0210*/  IMAD.WIDE R12, R17, 0x4, R22 ;  /* 0x00000004110c7825 */ /* 0x004fe200078e0216 */
[----:B------:R-:W-:-:S02]  /*0220*/  LOP3.LUT R16, R15, 0x30, RZ, 0xfc, !PT ;  /* 0x000000300f107812 */ /* 0x000fc400078efcff */
[----:B------:R-:W-:Y:S02]  /*0230*/  ISETP.GE.AND P2, PT, R9, 0x40, PT ;  /* 0x000000400900780c */ /* 0x000fe40003f46270 */
[----:B------:R1:W2:Y:S01]  /*0240*/  @!P0 LDG.E.EL.128 R4, desc[UR6][R12.64] ;  /* 0x000000060c048981 */ /* 0x0002a2000c2e1d00 */
[----:B------:R-:W-:Y:S01]  /*0250*/  LOP3.LUT R20, R15, R20, RZ, 0xfc, !PT ;  /* 0x000000140f147212 */ /* 0x000fe200078efcff */
[----:B------:R-:W-:Y:S01]  /*0260*/  VIADD R19, R17, 0xc00 ;  /* 0x00000c0011137836 */ /* 0x000fe20000000000 */
[----:B------:R-:W-:Y:S02]  /*0270*/  LEA.HI R29, R15, UR4, RZ, 0x1e ;  /* 0x000000040f1d7c11 */ /* 0x000fe4000f8ff0ff */
[----:B------:R-:W-:Y:S02]  /*0280*/  CS2R R8, SRZ ;  /* 0x0000000000087805 */ /* 0x000fe4000001ff00 */
[----:B------:R-:W-:Y:S01]  /*0290*/  CS2R R10, SRZ ;  /* 0x00000000000a7805 */ /* 0x000fe2000001ff00 */
[----:B------:R-:W-:Y:S01]  /*02a0*/  IMAD.WIDE R18, R19, 0x4, R22 ;  /* 0x0000000413127825 */ /* 0x000fe200078e0216 */
[----:B-1----:R-:W-:-:S03]  /*02b0*/  LOP3.LUT R12, R15, 0x20, RZ, 0xfc, !PT ;  /* 0x000000200f0c7812 */ /* 0x002fc600078efcff */
[C---:B------:R-:W-:Y:S01]  /*02c0*/  VIADD R25, R17.reuse, 0x1800 ;  /* 0x0000180011197836 */ /* 0x040fe20000000000 */
[----:B------:R-:W-:Y:S01]  /*02d0*/  LEA.HI R13, R14, UR4, RZ, 0x1e ;  /* 0x000000040e0d7c11 */ /* 0x000fe2000f8ff0ff */
[----:B------:R-:W-:Y:S01]  /*02e0*/  IMAD R29, R20, 0x4, R29 ;  /* 0x00000004141d7824 */ /* 0x000fe200078e021d */
[----:B------:R-:W-:Y:S01]  /*02f0*/  LEA.HI R27, R12, UR4, RZ, 0x1e ;  /* 0x000000040c1b7c11 */ /* 0x000fe2000f8ff0ff */
[----:B------:R1:W3:Y:S01]  /*0300*/  @!P1 LDG.E.EL.128 R8, desc[UR6][R18.64] ;  /* 0x0000000612089981 */ /* 0x0002e2000c2e1d00 */
[----:B------:R-:W-:Y:S01]  /*0310*/  LEA.HI R15, R16, UR4, RZ, 0x1e ;  /* 0x00000004100f7c11 */ /* 0x000fe2000f8ff0ff */
[C---:B------:R-:W-:Y:S02]  /*0320*/  IMAD R26, R20.reuse, 0x4, R13 ;  /* 0x00000004141a7824 */ /* 0x040fe400078e020d */
[C---:B------:R-:W-:Y:S01]  /*0330*/  IMAD R27, R20.reuse, 0x4, R27 ;  /* 0x00000004141b7824 */ /* 0x040fe200078e021b */
[----:B------:R-:W-:Y:S01]  /*0340*/  CS2R R12, SRZ ;  /* 0x00000000000c7805 */ /* 0x000fe2000001ff00 */
[----:B------:R-:W-:Y:S01]  /*0350*/  IMAD R20, R20, 0x4, R15 ;  /* 0x0000000414147824 */ /* 0x000fe200078e020f */
[----:B------:R-:W-:Y:S01]  /*0360*/  CS2R R14, SRZ ;  /* 0x00000000000e7805 */ /* 0x000fe2000001ff00 */
[----:B------:R-:W-:-:S02]  /*0370*/  VIADD R17, R17, 0x2400 ;  /* 0x0000240011117836 */ /* 0x000fc40000000000 */
[----:B------:R-:W-:Y:S01]  /*0380*/  IMAD.WIDE R24, R25, 0x4, R22 ;  /* 0x0000000419187825 */ /* 0x000fe200078e0216 */
[----:B-1----:R-:W-:-:S03]  /*0390*/  CS2R R18, SRZ ;  /* 0x0000000000127805 */ /* 0x002fc6000001ff00 */
[----:B------:R-:W-:Y:S01]  /*03a0*/  IMAD.WIDE R22, R17, 0x4, R22 ;  /* 0x0000000411167825 */ /* 0x000fe200078e0216 */
[----:B------:R-:W-:Y:S01]  /*03b0*/  CS2R R16, SRZ ;  /* 0x0000000000107805 */ /* 0x000fe2000001ff00 */
[----:B------:R1:W4:Y:S05]  /*03c0*/  @!P2 LDG.E.EL.128 R12, desc[UR6][R24.64] ;  /* 0x00000006180ca981 */ /* 0x00032a000c2e1d00 */
[----:B------:R5:W4:Y:S01]  /*03d0*/  @!P3 LDG.E.EL.128 R16, desc[UR6][R22.64] ;  /* 0x000000061610b981 */ /* 0x000b22000c2e1d00 */
[----:B------:R-:W-:Y:S01]  /*03e0*/  PRMT R28, R3, 0x6540, R0 ;  /* 0x00006540031c7816 */ /* 0x000fe20000000000 */
[----:B-1----:R-:W1:Y:S04]  /*03f0*/  LDC.64 R24, c[0x0][0x218] ;  /* 0x00008600ff187b82 */ /* 0x002e680000000a00 */
[----:B-----5:R-:W-:-:S05]  /*0400*/  IMAD.HI R22, R28, 0x2aaaaaab, RZ ;  /* 0x2aaaaaab1c167827 */ /* 0x020fca00078e02ff */
[----:B------:R-:W-:-:S04]  /*0410*/  SHF.R.U32.HI R23, RZ, 0x1f, R22 ;  /* 0x0000001fff177819 */ /* 0x000fc80000011616 */
[----:B------:R-:W-:-:S05]  /*0420*/  LEA.HI R23, R22, R23, RZ, 0x19 ;  /* 0x0000001716177211 */ /* 0x000fca00078fc8ff */
[----:B------:R-:W-:-:S04]  /*0430*/  IMAD R28, R23, -0x300, R28 ;  /* 0xfffffd00171c7824 */ /* 0x000fc800078e021c */
[----:B-1----:R-:W-:Y:S01]  /*0440*/  IMAD.WIDE R24, R28, 0x4, R24 ;  /* 0x000000041c187825 */ /* 0x002fe200078e0218 */
[----:B--2---:R-:W-:Y:S04]  /*0450*/  STS [R29], R4 ;  /* 0x000000041d007388 */ /* 0x004fe80000000800 */
[----:B------:R-:W-:Y:S04]  /*0460*/  STS [R26+0x40], R5 ;  /* 0x000040051a007388 */ /* 0x000fe80000000800 */
[----:B------:R-:W-:Y:S04]  /*0470*/  STS [R27+0x80], R6 ;  /* 0x000080061b007388 */ /* 0x000fe80000000800 */
[----:B------:R-:W-:Y:S04]  /*0480*/  STS [R20+0xc0], R7 ;  /* 0x0000c00714007388 */ /* 0x000fe80000000800 */
[----:B---3--:R1:W-:Y:S04]  /*0490*/  STS [R29+0x10], R8 ;  /* 0x000010081d007388 */ /* 0x0083e80000000800 */
[----:B------:R2:W-:Y:S04]  /*04a0*/  STS [R26+0x50], R9 ;  /* 0x000050091a007388 */ /* 0x0005e80000000800 */
[----:B------:R3:W-:Y:S04]  /*04b0*/  STS [R27+0x90], R10 ;  /* 0x0000900a1b007388 */ /* 0x0007e80000000800 */
[----:B------:R5:W-:Y:S04]  /*04c0*/  STS [R20+0xd0], R11 ;  /* 0x0000d00b14007388 */ /* 0x000be80000000800 */
[----:B----4-:R-:W-:Y:S04]  /*04d0*/  STS [R29+0x20], R12 ;  /* 0x0000200c1d007388 */ /* 0x010fe80000000800 */
[----:B------:R-:W-:Y:S04]  /*04e0*/  STS [R26+0x60], R13 ;  /* 0x0000600d1a007388 */ /* 0x000fe80000000800 */
[----:B------:R-:W-:Y:S04]  /*04f0*/  STS [R27+0xa0], R14 ;  /* 0x0000a00e1b007388 */ /* 0x000fe80000000800 */
[----:B------:R-:W-:Y:S04]  /*0500*/  STS [R20+0xe0], R15 ;  /* 0x0000e00f14007388 */ /* 0x000fe80000000800 */
[----:B------:R4:W-:Y:S04]  /*0510*/  STS [R29+0x30], R16 ;  /* 0x000030101d007388 */ /* 0x0009e80000000800 */
[----:B------:R1:W-:Y:S04]  /*0520*/  STS [R26+0x70], R17 ;  /* 0x000070111a007388 */ /* 0x0003e80000000800 */
[----:B------:R-:W-:Y:S04]  /*0530*/  STS [R27+0xb0], R18 ;  /* 0x0000b0121b007388 */ /* 0x000fe80000000800 */
[----:B------:R-:W-:Y:S01]  /*0540*/  STS [R20+0xf0], R19 ;  /* 0x0000f01314007388 */ /* 0x000fe20000000800 */
[----:B------:R-:W-:Y:S06]  /*0550*/  BAR.SYNC.DEFER_BLOCKING 0x0 ;  /* 0x0000000000007b1d */ /* 0x000fec0000010000 */
[----:B-1----:R1:W4:Y:S01]  /*0560*/  LDG.E.EL R8, desc[UR6][R24.64] ;  /* 0x0000000618087981 */ /* 0x002322000c2e1900 */
[----:B------:R-:W-:-:S04]  /*0570*/  LOP3.LUT R4, R2, 0x3fc, RZ, 0xc0, !PT ;  /* 0x000003fc02047812 */ /* 0x000fc800078ec0ff */
[C---:B------:R-:W-:Y:S02]  /*0580*/  LOP3.LUT R6, R4.reuse, 0x400, RZ, 0xfc, !PT ;  /* 0x0000040004067812 */ /* 0x040fe400078efcff */
[C---:B------:R-:W-:Y:S02]  /*0590*/  LOP3.LUT R7, R4.reuse, 0x800, RZ, 0xfc, !PT ;  /* 0x0000080004077812 */ /* 0x040fe400078efcff */
[----:B--2---:R-:W-:Y:S02]  /*05a0*/  LOP3.LUT R9, R4, 0xc00, RZ, 0xfc, !PT ;  /* 0x00000c0004097812 */ /* 0x004fe400078efcff */
[----:B------:R-:W-:Y:S02]  /*05b0*/  SHF.R.U32.HI R6, RZ, 0x2, R6 ;  /* 0x00000002ff067819 */ /* 0x000fe40000011606 */
[----:B------:R-:W-:Y:S02]  /*05c0*/  SHF.R.U32.HI R7, RZ, 0x2, R7 ;  /* 0x00000002ff077819 */ /* 0x000fe40000011607 */
[----:B---3--:R-:W-:Y:S01]  /*05d0*/  SHF.R.U32.HI R10, RZ, 0x2, R9 ;  /* 0x00000002ff0a7819 */ /* 0x008fe20000011609 */
[----:B------:R-:W2:Y:S01]  /*05e0*/  S2R R23, SR_TID.X ;  /* 0x0000000000177919 */ /* 0x000ea20000002100 */
[----:B------:R-:W-:-:S02]  /*05f0*/  LOP3.LUT R5, R3, 0xfc, RZ, 0xc0, !PT ;  /* 0x000000fc03057812 */ /* 0x000fc400078ec0ff */
[----:B------:R-:W-:Y:S02]  /*0600*/  LOP3.LUT R6, R6, 0x1fc, RZ, 0xc0, !PT ;  /* 0x000001fc06067812 */ /* 0x000fe400078ec0ff */
[----:B------:R-:W-:Y:S02]  /*0610*/  LOP3.LUT R9, R7, 0x2fc, RZ, 0xc0, !PT ;  /* 0x000002fc07097812 */ /* 0x000fe400078ec0ff */
[----:B------:R-:W-:Y:S01]  /*0620*/  LOP3.LUT R10, R10, 0x3fc, RZ, 0xc0, !PT ;  /* 0x000003fc0a0a7812 */ /* 0x000fe200078ec0ff */
[----:B------:R-:W-:Y:S02]  /*0630*/  VIADD R5, R5, UR4 ;  /* 0x0000000405057c36 */ /* 0x000fe40008000000 */
[----:B------:R-:W-:Y:S02]  /*0640*/  VIADD R7, R6, UR4 ;  /* 0x0000000406077c36 */ /* 0x000fe40008000000 */
[----:B------:R-:W-:Y:S02]  /*0650*/  VIADD R9, R9, UR4 ;  /* 0x0000000409097c36 */ /* 0x000fe40008000000 */
[----:B-----5:R-:W-:-:S02]  /*0660*/  VIADD R11, R10, UR4 ;  /* 0x000000040a0b7c36 */ /* 0x020fc40008000000 */
[C---:B----4-:R-:W-:Y:S02]  /*0670*/  IMAD R16, R4.reuse, 0x4, R5 ;  /* 0x0000000404107824 */ /* 0x050fe400078e0205 */
[C---:B0-----:R-:W-:Y:S02]  /*0680*/  IMAD R17, R4.reuse, 0x4, R7 ;  /* 0x0000000404117824 */ /* 0x041fe400078e0207 */
[C---:B------:R-:W-:Y:S01]  /*0690*/  IMAD R22, R4.reuse, 0x4, R9 ;  /* 0x0000000404167824 */ /* 0x040fe200078e0209 */
[----:B------:R-:W-:Y:S01]  /*06a0*/  LOP3.LUT R2, R21, 0xc, R2, 0xf8, !PT ;  /* 0x0000000c15027812 */ /* 0x000fe200078ef802 */
[----:B-1----:R-:W-:Y:S01]  /*06b0*/  IMAD R24, R4, 0x4, R11 ;  /* 0x0000000404187824 */ /* 0x002fe200078e020b */
[----:B------:R-:W-:Y:S04]  /*06c0*/  LDS R12, [R16] ;  /* 0x00000000100c7984 */ /* 0x000fe80000000800 */
[----:B------:R-:W-:Y:S04]  /*06d0*/  LDS R13, [R16+0x4] ;  /* 0x00000400100d7984 */ /* 0x000fe80000000800 */
[----:B------:R-:W-:Y:S04]  /*06e0*/  LDS R14, [R16+0x8] ;  /* 0x00000800100e7984 */ /* 0x000fe80000000800 */
[----:B------:R0:W-:Y:S04]  /*06f0*/  LDS R15, [R16+0xc] ;  /* 0x00000c00100f7984 */ /* 0x0001e80000000800 */
[----:B------:R-:W-:Y:S04]  /*0700*/  LDS R4, [R17+0x1000] ;  /* 0x0010000011047984 */ /* 0x000fe80000000800 */
        /* <DEDUP_REMOVED lines=10> */
[----:B------:R4:W-:Y:S01]  /*07b0*/  LDS R21, [R24+0x300c] ;  /* 0x00300c0018157984 */ /* 0x0009e20000000800 */
[----:B--2---:R-:W-:-:S04]  /*07c0*/  LOP3.LUT R26, R23, 0xff, RZ, 0xc0, !PT ;  /* 0x000000ff171a7812 */ /* 0x004fc800078ec0ff */
[----:B------:R-:W-:Y:S01]  /*07d0*/  LEA R26, R26, UR4, 0x3 ;  /* 0x000000041a1a7c11 */ /* 0x000fe2000f8e18ff */
[----:B------:R-:W-:Y:S01]  /*07e0*/  BAR.SYNC.DEFER_BLOCKING 0x0 ;  /* 0x0000000000007b1d */ /* 0x000fe20000010000 */
[----:B------:R-:W-:Y:S02]  /*07f0*/  SHF.R.U32.HI R23, RZ, 0x2, R23 ;  /* 0x00000002ff177819 */ /* 0x000fe40000011617 */
[----:B------:R-:W-:Y:S01]  /*0800*/  SHF.R.U32.HI R3, RZ, 0x2, R3 ;  /* 0x00000002ff037819 */ /* 0x000fe20000011603 */
[----:B0-----:R-:W-:Y:S01]  /*0810*/  IMAD.SHL.U32 R16, R0, 0x100, RZ ;  /* 0x0000010000107824 */ /* 0x001fe200078e00ff */
[----:B-1----:R-:W-:Y:S02]  /*0820*/  SGXT.U32 R17, R23, 0x6 ;  /* 0x000000061711781a */ /* 0x002fe40000000000 */
[----:B------:R-:W-:Y:S02]  /*0830*/  SGXT.U32 R3, R3, 0x6 ;  /* 0x000000060303781a */ /* 0x000fe40000000000 */
[----:B---3--:R-:W-:-:S02]  /*0840*/  LEA R22, R17, UR4, 0x3 ;  /* 0x0000000411167c11 */ /* 0x008fc4000f8e18ff */
[----:B------:R-:W-:Y:S02]  /*0850*/  PRMT R23, R3, 0x6540, R0 ;  /* 0x0000654003177816 */ /* 0x000fe40000000000 */
[----:B------:R-:W-:Y:S02]  /*0860*/  LOP3.LUT R17, R16, 0x40, R3, 0xfe, !PT ;  /* 0x0000004010117812 */ /* 0x000fe400078efe03 */
[----:B------:R-:W-:Y:S02]  /*0870*/  LOP3.LUT R25, R16, 0x80, R3, 0xfe, !PT ;  /* 0x0000008010197812 */ /* 0x000fe400078efe03 */
[----:B------:R-:W-:Y:S01]  /*0880*/  LOP3.LUT R27, R16, 0xc0, R3, 0xfe, !PT ;  /* 0x000000c0101b7812 */ /* 0x000fe200078efe03 */
[--C-:B------:R-:W-:Y:S01]  /*0890*/  IMAD R23, R23, 0x40, R2.reuse ;  /* 0x0000004017177824 */ /* 0x100fe200078e0202 */
[----:B------:R-:W-:Y:S01]  /*08a0*/  ISETP.GE.AND P0, PT, R2, 0x40, PT ;  /* 0x000000400200780c */ /* 0x000fe20003f06270 */
[--C-:B------:R-:W-:Y:S01]  /*08b0*/  IMAD R17, R17, 0x40, R2.reuse ;  /* 0x0000004011117824 */ /* 0x100fe200078e0202 */
[----:B------:R-:W-:Y:S01]  /*08c0*/  LOP3.LUT R0, R3, 0x40, RZ, 0xfc, !PT ;  /* 0x0000004003007812 */ /* 0x000fe200078efcff */
[----:B------:R-:W-:-:S02]  /*08d0*/  IMAD R25, R25, 0x40, R2 ;  /* 0x0000004019197824 */ /* 0x000fc400078e0202 */
[----:B------:R-:W-:Y:S01]  /*08e0*/  IMAD R27, R27, 0x40, R2 ;  /* 0x000000401b1b7824 */ /* 0x000fe200078e0202 */
[----:B------:R-:W-:-:S04]  /*08f0*/  LOP3.LUT R2, R3, 0x80, RZ, 0xfc, !PT ;  /* 0x0000008003027812 */ /* 0x000fc800078efcff */
[----:B----4-:R-:W-:Y:S02]  /*0900*/  LEA R24, R2, UR4, 0x3 ;  /* 0x0000000402187c11 */ /* 0x010fe4000f8e18ff */
[----:B------:R-:W-:Y:S01]  /*0910*/  LOP3.LUT R3, R3, 0xc0, RZ, 0xfc, !PT ;  /* 0x000000c003037812 */ /* 0x000fe200078efcff */
[----:B------:R0:W-:Y:S01]  /*0920*/  STS [R26], R8 ;  /* 0x000000081a007388 */ /* 0x0001e20000000800 */
[----:B------:R-:W-:Y:S01]  /*0930*/  BAR.SYNC.DEFER_BLOCKING 0x0 ;  /* 0x0000000000007b1d */ /* 0x000fe20000010000 */
[----:B0-----:R-:W-:Y:S02]  /*0940*/  LEA R8, R0, UR4, 0x3 ;  /* 0x0000000400087c11 */ /* 0x001fe4000f8e18ff */
[----:B------:R-:W-:-:S05]  /*0950*/  LEA R0, R3, UR4, 0x3 ;  /* 0x0000000403007c11 */ /* 0x000fca000f8e18ff */
[----:B------:R-:W0:Y:S01]  /*0960*/  LDC.64 R2, c[0x0][0x220] ;  /* 0x00008800ff027b82 */ /* 0x000e220000000a00 */
[----:B------:R0:W1:Y:S04]  /*0970*/  LDS R16, [R22] ;  /* 0x0000000016107984 */ /* 0x0000680000000800 */
[----:B------:R-:W2:Y:S04]  /*0980*/  LDS R8, [R8] ;  /* 0x0000000008087984 */ /* 0x000ea80000000800 */
[----:B------:R-:W3:Y:S04]  /*0990*/  LDS R24, [R24] ;  /* 0x0000000018187984 */ /* 0x000ee80000000800 */
[----:B------:R-:W4:Y:S01]  /*09a0*/  LDS R0, [R0] ;  /* 0x0000000000007984 */ /* 0x000f220000000800 */
[----:B0-----:R-:W-:-:S04]  /*09b0*/  IMAD.WIDE R22, R23, 0x4, R2 ;  /* 0x0000000417167825 */ /* 0x001fc800078e0202 */
[--C-:B-1----:R-:W-:Y:S01]  /*09c0*/  FADD R12, R12, R16.reuse ;  /* 0x000000100c0c7221 */ /* 0x102fe20000000000 */
[--C-:B------:R-:W-:Y:S01]  /*09d0*/  FADD R13, R13, R16.reuse ;  /* 0x000000100d0d7221 */ /* 0x100fe20000000000 */
[--C-:B------:R-:W-:Y:S01]  /*09e0*/  FADD R14, R14, R16.reuse ;  /* 0x000000100e0e7221 */ /* 0x100fe20000000000 */
[----:B------:R-:W-:Y:S01]  /*09f0*/  FADD R15, R15, R16 ;  /* 0x000000100f0f7221 */ /* 0x000fe20000000000 */
[--C-:B--2---:R-:W-:Y:S01]  /*0a00*/  FADD R4, R4, R8.reuse ;  /* 0x0000000804047221 */ /* 0x104fe20000000000 */
[--C-:B------:R-:W-:Y:S01]  /*0a10*/  FADD R5, R5, R8.reuse ;  /* 0x0000000805057221 */ /* 0x100fe20000000000 */
[--C-:B------:R-:W-:Y:S01]  /*0a20*/  FADD R6, R6, R8.reuse ;  /* 0x0000000806067221 */ /* 0x100fe20000000000 */
[----:B------:R-:W-:Y:S01]  /*0a30*/  FADD R7, R7, R8 ;  /* 0x0000000807077221 */ /* 0x000fe20000000000 */
[----:B------:R-:W-:-:S04]  /*0a40*/  IMAD.WIDE R16, R17, 0x4, R2 ;  /* 0x0000000411107825 */ /* 0x000fc800078e0202 */
[--C-:B---3--:R-:W-:Y:S01]  /*0a50*/  FADD R8, R29, R24.reuse ;  /* 0x000000181d087221 */ /* 0x108fe20000000000 */
[--C-:B------:R-:W-:Y:S01]  /*0a60*/  FADD R9, R9, R24.reuse ;  /* 0x0000001809097221 */ /* 0x100fe20000000000 */
[--C-:B------:R-:W-:Y:S01]  /*0a70*/  FADD R10, R10, R24.reuse ;  /* 0x000000180a0a7221 */ /* 0x100fe20000000000 */
[----:B------:R-:W-:Y:S01]  /*0a80*/  FADD R11, R11, R24 ;  /* 0x000000180b0b7221 */ /* 0x000fe20000000000 */
[--C-:B------:R-:W-:Y:S01]  /*0a90*/  IMAD.WIDE R24, R25, 0x4, R2.reuse ;  /* 0x0000000419187825 */ /* 0x100fe200078e0202 */
[----:B------:R4:W-:Y:S04]  /*0aa0*/  @!P0 STG.E.128 desc[UR6][R22.64], R12 ;  /* 0x0000000c16008986 */ /* 0x0009e8000c101d06 */
[----:B------:R0:W-:Y:S01]  /*0ab0*/  @!P0 STG.E.128 desc[UR6][R16.64], R4 ;  /* 0x0000000410008986 */ /* 0x0001e2000c101d06 */
[----:B------:R-:W-:-:S03]  /*0ac0*/  IMAD.WIDE R2, R27, 0x4, R2 ;  /* 0x000000041b027825 */ /* 0x000fc600078e0202 */
[----:B------:R0:W-:Y:S01]  /*0ad0*/  @!P0 STG.E.128 desc[UR6][R24.64], R8 ;  /* 0x0000000818008986 */ /* 0x0001e2000c101d06 */
[--C-:B----4-:R-:W-:Y:S01]  /*0ae0*/  FADD R12, R18, R0.reuse ;  /* 0x00000000120c7221 */ /* 0x110fe20000000000 */
[--C-:B------:R-:W-:Y:S01]  /*0af0*/  FADD R13, R19, R0.reuse ;  /* 0x00000000130d7221 */ /* 0x100fe20000000000 */
[--C-:B------:R-:W-:Y:S01]  /*0b00*/  FADD R14, R20, R0.reuse ;  /* 0x00000000140e7221 */ /* 0x100fe20000000000 */
[----:B------:R-:W-:Y:S01]  /*0b10*/  FADD R15, R21, R0 ;  /* 0x00000000150f7221 */ /* 0x000fe20000000000 */
[----:B0-----:R-:W-:Y:S06]  /*0b20*/  @P0 EXIT ;  /* 0x000000000000094d */ /* 0x001fec0003800000 */
[----:B------:R-:W-:Y:S01]  /*0b30*/  STG.E.128 desc[UR6][R2.64], R12 ;  /* 0x0000000c02007986 */ /* 0x000fe2000c101d06 */
[----:B------:R-:W-:Y:S05]  /*0b40*/  EXIT ;  /* 0x000000000000794d */ /* 0x000fea0003800000 */
.L_x_0:
[----:B------:R-:W-:-:S00]  /*0b50*/  BRA `(.L_x_0) ;  /* 0xfffffffc00fc7947 */ /* 0x000fc0000383ffff */
[----:B------:R-:W-:-:S00]  /*0b60*/  NOP ;  /* 0x0000000000007918 */ /* 0x000fc00000000000 */
        /* <DEDUP_REMOVED lines=9> */
.L_x_1:


//--------------------- .nv.shared.triton_poi_fused_convolution_9 --------------------------
	.section	.nv.shared.triton_poi_fused_convolution_9,"aw",@nobits
	.sectionflags	@""
	.align	16
	.zero		1024


//--------------------- .nv.constant0.triton_poi_fused_convolution_9 --------------------------
	.section	.nv.constant0.triton_poi_fused_convolution_9,"a",@progbits
	.sectionflags	@""
	.align	4
.nv.constant0.triton_poi_fused_convolution_9:
	.zero		560
